//
// Generated by NVIDIA NVVM Compiler
//
// Compiler Build ID: CL-36424714
// Cuda compilation tools, release 13.0, V13.0.88
// Based on NVVM 20.0.0
//

.version 9.0
.target sm_100
.address_size 64

	// .globl	_Z13printThreadIdv
.extern .func  (.param .b32 func_retval0) vprintf
(
	.param .b64 vprintf_param_0,
	.param .b64 vprintf_param_1
)
;
.global .align 1 .b8 $str[49] = {72, 101, 108, 108, 111, 32, 102, 114, 111, 109, 32, 98, 108, 111, 99, 107, 32, 37, 100, 32, 97, 110, 100, 32, 116, 104, 114, 101, 97, 100, 32, 37, 100, 44, 32, 103, 108, 111, 98, 97, 108, 32, 105, 100, 32, 37, 100, 10};

.visible .entry _Z13printThreadIdv()
{
	.local .align 8 .b8 	__local_depot0[16];
	.reg .b64 	%SP;
	.reg .b64 	%SPL;
	.reg .b32 	%r<7>;
	.reg .b64 	%rd<5>;

	mov.u64 	%SPL, __local_depot0;
	cvta.local.u64 	%SP, %SPL;
	add.u64 	%rd1, %SP, 0;
	add.u64 	%rd2, %SPL, 0;
	mov.u32 	%r1, %ctaid.x;
	mov.u32 	%r2, %tid.x;
	mov.u32 	%r3, %ntid.x;
	mad.lo.s32 	%r4, %r1, %r3, %r2;
	st.local.v2.u32 	[%rd2], {%r1, %r2};
	st.local.u32 	[%rd2+8], %r4;
	mov.u64 	%rd3, $str;
	cvta.global.u64 	%rd4, %rd3;
	{ // callseq 0, 0
	.param .b64 param0;
	st.param.b64 	[param0], %rd4;
	.param .b64 param1;
	st.param.b64 	[param1], %rd1;
	.param .b32 retval0;
	call.uni (retval0), 
	vprintf, 
	(
	param0, 
	param1
	);
	ld.param.b32 	%r5, [retval0];
	} // callseq 0
	ret;

}


// ===== COMPILED SASS (sm_100) =====

	.target	sm_100

	.elftype	@"ET_EXEC"


//--------------------- .note.nv.tkinfo           --------------------------
	.section	.note.nv.tkinfo,"",@"SHT_NOTE"
	.sectionflags	@"SHF_NOTE_NV_TKINFO"
	.tkinfo
        /*0018*/ 	.word	0x00000002
        /*0030*/ 	.string	""
        /*0030*/ 	.string	"ptxas"
        /*0030*/ 	.string	"Cuda compilation tools, release 13.0, V13.0.88"
        /*0030*/ 	.string	"Build cuda_13.0.r13.0/compiler.36424714_0"
        /*0030*/ 	.string	"-arch sm_100 -m 64 "



//--------------------- .note.nv.cuinfo           --------------------------
	.section	.note.nv.cuinfo,"",@"SHT_NOTE"
	.sectionflags	@"SHF_NOTE_NV_CUINFO"
        /*0018*/ 	.short	0x0002
        /*001a*/ 	.short	0x0064
        /*001c*/ 	.short	0x0082
	.zero		2


//--------------------- .nv.info                  --------------------------
	.section	.nv.info,"",@"SHT_CUDA_INFO"
	.align	4


	//----- nvinfo : EIATTR_REGCOUNT
	.align		4
        /*0000*/ 	.byte	0x04, 0x2f
        /*0002*/ 	.short	(.L_2 - .L_1)
	.align		4
.L_1:
        /*0004*/ 	.word	index@(_Z13printThreadIdv)
        /*0008*/ 	.word	0x00000018


	//----- nvinfo : EIATTR_FRAME_SIZE
	.align		4
.L_2:
        /*000c*/ 	.byte	0x04, 0x11
        /*000e*/ 	.short	(.L_4 - .L_3)
	.align		4
.L_3:
        /*0010*/ 	.word	index@(_Z13printThreadIdv)
        /*0014*/ 	.word	0x00000010


	//----- nvinfo : EIATTR_MIN_STACK_SIZE
	.align		4
.L_4:
        /*0018*/ 	.byte	0x04, 0x12
        /*001a*/ 	.short	(.L_6 - .L_5)
	.align		4
.L_5:
        /*001c*/ 	.word	index@(_Z13printThreadIdv)
        /*0020*/ 	.word	0x00000010
.L_6:


//--------------------- .nv.compat                --------------------------
	.section	.nv.compat,"",@"SHT_CUDA_COMPAT_INFO"
	.align	4
        /*0000*/ 	.byte	0x02, 0x09, 0x00, 0x00, 0x02, 0x02, 0x01, 0x00, 0x02, 0x05, 0x05, 0x00, 0x03, 0x07, 0x01, 0x01
        /*0010*/ 	.byte	0x02, 0x03, 0x00, 0x00, 0x02, 0x06, 0x01, 0x00, 0x04, 0x0b, 0x08, 0x00, 0x09, 0x00, 0x00, 0x00
        /*0020*/ 	.byte	0x00, 0x00, 0x00, 0x00


//--------------------- .nv.info._Z13printThreadIdv --------------------------
	.section	.nv.info._Z13printThreadIdv,"",@"SHT_CUDA_INFO"
	.sectionflags	@""
	.align	4


	//----- nvinfo : EIATTR_CUDA_API_VERSION
	.align		4
        /*0000*/ 	.byte	0x04, 0x37
        /*0002*/ 	.short	(.L_8 - .L_7)
.L_7:
        /*0004*/ 	.word	0x00000082


	//----- nvinfo : EIATTR_SPARSE_MMA_MASK
	.align		4
.L_8:
        /*0008*/ 	.byte	0x03, 0x50
        /*000a*/ 	.short	0x0000


	//----- nvinfo : EIATTR_MAXREG_COUNT
	.align		4
        /*000c*/ 	.byte	0x03, 0x1b
        /*000e*/ 	.short	0x00ff


	//----- nvinfo : EIATTR_EXTERNS
	.align		4
        /*0010*/ 	.byte	0x04, 0x0f
        /*0012*/ 	.short	(.L_10 - .L_9)


	//   ....[0]....
	.align		4
.L_9:
        /*0014*/ 	.word	index@(vprintf)


	//----- nvinfo : EIATTR_MERCURY_ISA_VERSION
	.align		4
.L_10:
        /*0018*/ 	.byte	0x03, 0x5f
        /*001a*/ 	.short	0x0101


	//----- nvinfo : EIATTR_VRC_CTA_INIT_COUNT
	.align		4
        /*001c*/ 	.byte	0x02, 0x4a
	.zero		1
	.zero		1


	//----- nvinfo : EIATTR_SYSCALL_OFFSETS
	.align		4
        /*0020*/ 	.byte	0x04, 0x46
        /*0022*/ 	.short	(.L_12 - .L_11)


	//   ....[0]....
.L_11:
        /*0024*/ 	.word	0x00000120


	//----- nvinfo : EIATTR_EXIT_INSTR_OFFSETS
	.align		4
.L_12:
        /*0028*/ 	.byte	0x04, 0x1c
        /*002a*/ 	.short	(.L_14 - .L_13)


	//   ....[0]....
.L_13:
        /*002c*/ 	.word	0x00000130


	//----- nvinfo : EIATTR_SW_WAR
	.align		4
.L_14:
        /*0030*/ 	.byte	0x04, 0x36
        /*0032*/ 	.short	(.L_16 - .L_15)
.L_15:
        /*0034*/ 	.word	0x00000008
.L_16:


//--------------------- .nv.callgraph             --------------------------
	.section	.nv.callgraph,"",@"SHT_CUDA_CALLGRAPH"
	.align	4
	.sectionentsize	8
	.align		4
        /*0000*/ 	.word	0x00000000
	.align		4
        /*0004*/ 	.word	0xffffffff
	.align		4
        /*0008*/ 	.word	index@(_Z13printThreadIdv)
	.align		4
        /*000c*/ 	.word	index@(vprintf)
	.align		4
        /*0010*/ 	.word	0x00000000
	.align		4
        /*0014*/ 	.word	0xfffffffe
	.align		4
        /*0018*/ 	.word	0x00000000
	.align		4
        /*001c*/ 	.word	0xfffffffd
	.align		4
        /*0020*/ 	.word	0x00000000
	.align		4
        /*0024*/ 	.word	0xfffffffc


//--------------------- .nv.constant4             --------------------------
	.section	.nv.constant4,"a",@progbits
	.align	8
	.align		8
.nv.constant4:
        /*0000*/ 	.dword	vprintf
	.align		8
        /*0008*/ 	.dword	$str


//--------------------- .text._Z13printThreadIdv  --------------------------
	.section	.text._Z13printThreadIdv,"ax",@progbits
	.align	128
        .global         _Z13printThreadIdv
        .type           _Z13printThreadIdv,@function
        .size           _Z13printThreadIdv,(.L_x_2 - _Z13printThreadIdv)
        .other          _Z13printThreadIdv,@"STO_CUDA_ENTRY STV_DEFAULT"
_Z13printThreadIdv:
.text._Z13printThreadIdv:
[----:B------:R-:W0:Y:S01]  /*0000*/  LDC R1, c[0x0][0x37c] ;  /* 0x0000df00ff017b82 */ /* 0x000e220000000800 */
[----:B------:R-:W1:Y:S01]  /*0010*/  S2R R8, SR_CTAID.X ;  /* 0x0000000000087919 */ /* 0x000e620000002500 */
[----:B------:R-:W2:Y:S01]  /*0020*/  LDCU UR5, c[0x0][0x2fc] ;  /* 0x00005f80ff0577ac */ /* 0x000ea20008000800 */
[----:B------:R-:W-:Y:S01]  /*0030*/  MOV R2, 0x0 ;  /* 0x0000000000027802 */ /* 0x000fe20000000f00 */
[----:B0-----:R-:W-:Y:S01]  /*0040*/  VIADD R1, R1, 0xfffffff0 ;  /* 0xfffffff001017836 */ /* 0x001fe20000000000 */
[----:B------:R-:W1:Y:S01]  /*0050*/  S2R R9, SR_TID.X ;  /* 0x0000000000097919 */ /* 0x000e620000002100 */
[----:B------:R-:W1:Y:S03]  /*0060*/  LDCU UR6, c[0x0][0x360] ;  /* 0x00006c00ff0677ac */ /* 0x000e660008000800 */
[----:B------:R-:W0:Y:S01]  /*0070*/  LDC.64 R2, c[0x4][R2] ;  /* 0x0100000002027b82 */ /* 0x000e220000000a00 */
[----:B------:R-:W3:Y:S02]  /*0080*/  LDCU UR4, c[0x0][0x2f8] ;  /* 0x00005f00ff0477ac */ /* 0x000ee40008000800 */
[----:B---3--:R-:W-:-:S05]  /*0090*/  IADD3 R6, P0, PT, R1, UR4, RZ ;  /* 0x0000000401067c10 */ /* 0x008fca000ff1e0ff */
[----:B--2---:R-:W-:Y:S02]  /*00a0*/  IMAD.X R7, RZ, RZ, UR5, P0 ;  /* 0x00000005ff077e24 */ /* 0x004fe400080e06ff */
[----:B-1----:R-:W-:Y:S01]  /*00b0*/  IMAD R0, R8, UR6, R9 ;  /* 0x0000000608007c24 */ /* 0x002fe2000f8e0209 */
[----:B------:R1:W-:Y:S01]  /*00c0*/  STL.64 [R1], R8 ;  /* 0x0000000801007387 */ /* 0x0003e20000100a00 */
[----:B------:R-:W2:Y:S03]  /*00d0*/  LDCU.64 UR6, c[0x4][0x8] ;  /* 0x01000100ff0677ac */ /* 0x000ea60008000a00 */
[----:B------:R1:W-:Y:S01]  /*00e0*/  STL [R1+0x8], R0 ;  /* 0x0000080001007387 */ /* 0x0003e20000100800 */
[----:B--2---:R-:W-:Y:S01]  /*00f0*/  IMAD.U32 R4, RZ, RZ, UR6 ;  /* 0x00000006ff047e24 */ /* 0x004fe2000f8e00ff */
[----:B01----:R-:W-:-:S07]  /*0100*/  MOV R5, UR7 ;  /* 0x0000000700057c02 */ /* 0x003fce0008000f00 */
[----:B------:R-:W-:-:S07]  /*0110*/  LEPC R20, `(.L_x_0) ;  /* 0x000000001014794e */ /* 0x000fce0000000000 */
[----:B------:R-:W-:Y:S05]  /*0120*/  CALL.ABS.NOINC R2 ;  /* 0x0000000002007343 */ /* 0x000fea0003c00000 */
.L_x_0:
[----:B------:R-:W-:Y:S05]  /*0130*/  EXIT ;  /* 0x000000000000794d */ /* 0x000fea0003800000 */
.L_x_1:
[----:B------:R-:W-:-:S00]  /*0140*/  BRA `(.L_x_1) ;  /* 0xfffffffc00fc7947 */ /* 0x000fc0000383ffff */
[----:B------:R-:W-:-:S00]  /*0150*/  NOP ;  /* 0x0000000000007918 */ /* 0x000fc00000000000 */
        /* <DEDUP_REMOVED lines=10> */
.L_x_2:


//--------------------- .nv.global.init           --------------------------
	.section	.nv.global.init,"aw",@progbits
.nv.global.init:
	.type		$str,@object
	.size		$str,(.L_0 - $str)
$str:
        /*0000*/ 	.byte	0x48, 0x65, 0x6c, 0x6c, 0x6f, 0x20, 0x66, 0x72, 0x6f, 0x6d, 0x20, 0x62, 0x6c, 0x6f, 0x63, 0x6b
        /*0010*/ 	.byte	0x20, 0x25, 0x64, 0x20, 0x61, 0x6e, 0x64, 0x20, 0x74, 0x68, 0x72, 0x65, 0x61, 0x64, 0x20, 0x25
        /*0020*/ 	.byte	0x64, 0x2c, 0x20, 0x67, 0x6c, 0x6f, 0x62, 0x61, 0x6c, 0x20, 0x69, 0x64, 0x20, 0x25, 0x64, 0x0a
        /*0030*/ 	.byte	0x00
.L_0:


//--------------------- .nv.shared.reserved.0     --------------------------
	.section	.nv.shared.reserved.0,"aw",@nobits
	.weak		__nv_reservedSMEM_offset_0_alias
	.size		__nv_reservedSMEM_offset_0_alias, 0, 64
	.other		__nv_reservedSMEM_offset_0_alias,@"STO_CUDA_RESERVED_SHARED STV_DEFAULT"
__nv_reservedSMEM_offset_0_alias:
	.zero		0
	.zero		64


//--------------------- .nv.constant0._Z13printThreadIdv --------------------------
	.section	.nv.constant0._Z13printThreadIdv,"a",@progbits
	.sectionflags	@""
	.align	4
.nv.constant0._Z13printThreadIdv:
	.zero		896


//--------------------- SYMBOLS --------------------------

	.type		.nv.reservedSmem.offset0,@object
	.size		.nv.reservedSmem.offset0,0x4
	.type		vprintf,@function
